	.headerflags	@"EF_CUDA_TEXMODE_UNIFIED EF_CUDA_64BIT_ADDRESS EF_CUDA_ACCELERATORS EF_CUDA_SM90 EF_CUDA_VIRTUAL_SM(EF_CUDA_SM90)"
	.elftype	@"ET_EXEC"


//--------------------- .nv.info                  --------------------------
	.section	.nv.info,"",@"SHT_CUDA_INFO"
	.align	4


	//----- nvinfo : EIATTR_REGCOUNT
	.align		4
        /*0000*/ 	.byte	0x04, 0x2f
        /*0002*/ 	.short	(.L_2 - .L_1)
	.align		4
.L_1:
        /*0004*/ 	.word	index@(triton_red_fused__native_batch_norm_legit_cat_16)
        /*0008*/ 	.word	0x00000020


	//----- nvinfo : EIATTR_MIN_STACK_SIZE
	.align		4
.L_2:
        /*000c*/ 	.byte	0x04, 0x12
        /*000e*/ 	.short	(.L_4 - .L_3)
	.align		4
.L_3:
        /*0010*/ 	.word	index@(triton_red_fused__native_batch_norm_legit_cat_16)
        /*0014*/ 	.word	0x00000000


	//----- nvinfo : EIATTR_FRAME_SIZE
	.align		4
.L_4:
        /*0018*/ 	.byte	0x04, 0x11
        /*001a*/ 	.short	(.L_6 - .L_5)
	.align		4
.L_5:
        /*001c*/ 	.word	index@(triton_red_fused__native_batch_norm_legit_cat_16)
        /*0020*/ 	.word	0x00000000


	//----- nvinfo : EIATTR_MIN_STACK_SIZE
	.align		4
.L_6:
        /*0024*/ 	.byte	0x04, 0x12
        /*0026*/ 	.short	(.L_8 - .L_7)
	.align		4
.L_7:
        /*0028*/ 	.word	index@(triton_red_fused__native_batch_norm_legit_cat_16)
        /*002c*/ 	.word	0x00000000
.L_8:


//--------------------- .nv.info.triton_red_fused__native_batch_norm_legit_cat_16 --------------------------
	.section	.nv.info.triton_red_fused__native_batch_norm_legit_cat_16,"",@"SHT_CUDA_INFO"
	.sectionflags	@""
	.align	4


	//----- nvinfo : EIATTR_CUDA_API_VERSION
	.align		4
        /*0000*/ 	.byte	0x04, 0x37
        /*0002*/ 	.short	(.L_10 - .L_9)
.L_9:
        /*0004*/ 	.word	0x0000007c


	//----- nvinfo : EIATTR_KPARAM_INFO
	.align		4
.L_10:
        /*0008*/ 	.byte	0x04, 0x17
        /*000a*/ 	.short	(.L_12 - .L_11)
.L_11:
        /*000c*/ 	.word	0x00000000
        /*0010*/ 	.short	0x0005
        /*0012*/ 	.short	0x0024
        /*0014*/ 	.byte	0x00, 0xf0, 0x11, 0x00


	//----- nvinfo : EIATTR_KPARAM_INFO
	.align		4
.L_12:
        /*0018*/ 	.byte	0x04, 0x17
        /*001a*/ 	.short	(.L_14 - .L_13)
.L_13:
        /*001c*/ 	.word	0x00000000
        /*0020*/ 	.short	0x0004
        /*0022*/ 	.short	0x0020
        /*0024*/ 	.byte	0x00, 0xf0, 0x11, 0x00


	//----- nvinfo : EIATTR_KPARAM_INFO
	.align		4
.L_14:
        /*0028*/ 	.byte	0x04, 0x17
        /*002a*/ 	.short	(.L_16 - .L_15)
.L_15:
        /*002c*/ 	.word	0x00000000
        /*0030*/ 	.short	0x0003
        /*0032*/ 	.short	0x0018
        /*0034*/ 	.byte	0x00, 0xf4, 0x21, 0x00


	//----- nvinfo : EIATTR_KPARAM_INFO
	.align		4
.L_16:
        /*0038*/ 	.byte	0x04, 0x17
        /*003a*/ 	.short	(.L_18 - .L_17)
.L_17:
        /*003c*/ 	.word	0x00000000
        /*0040*/ 	.short	0x0002
        /*0042*/ 	.short	0x0010
        /*0044*/ 	.byte	0x00, 0xf4, 0x21, 0x00


	//----- nvinfo : EIATTR_KPARAM_INFO
	.align		4
.L_18:
        /*0048*/ 	.byte	0x04, 0x17
        /*004a*/ 	.short	(.L_20 - .L_19)
.L_19:
        /*004c*/ 	.word	0x00000000
        /*0050*/ 	.short	0x0001
        /*0052*/ 	.short	0x0008
        /*0054*/ 	.byte	0x00, 0xf4, 0x21, 0x00


	//----- nvinfo : EIATTR_KPARAM_INFO
	.align		4
.L_20:
        /*0058*/ 	.byte	0x04, 0x17
        /*005a*/ 	.short	(.L_22 - .L_21)
.L_21:
        /*005c*/ 	.word	0x00000000
        /*0060*/ 	.short	0x0000
        /*0062*/ 	.short	0x0000
        /*0064*/ 	.byte	0x00, 0xf4, 0x21, 0x00


	//----- nvinfo : EIATTR_SPARSE_MMA_MASK
	.align		4
.L_22:
        /*0068*/ 	.byte	0x03, 0x50
        /*006a*/ 	.short	0x0000


	//----- nvinfo : EIATTR_MAXREG_COUNT
	.align		4
        /*006c*/ 	.byte	0x03, 0x1b
        /*006e*/ 	.short	0x0080


	//----- nvinfo : EIATTR_COOP_GROUP_MASK_REGIDS
	.align		4
        /*0070*/ 	.byte	0x04, 0x29
        /*0072*/ 	.short	(.L_24 - .L_23)


	//   ....[0]....
.L_23:
        /*0074*/ 	.word	0xffffffff


	//   ....[1]....
        /*0078*/ 	.word	0xffffffff


	//   ....[2]....
        /*007c*/ 	.word	0xffffffff


	//   ....[3]....
        /*0080*/ 	.word	0xffffffff


	//   ....[4]....
        /*0084*/ 	.word	0xffffffff


	//   ....[5]....
        /*0088*/ 	.word	0xffffffff


	//   ....[6]....
        /*008c*/ 	.word	0xffffffff


	//   ....[7]....
        /*0090*/ 	.word	0xffffffff


	//   ....[8]....
        /*0094*/ 	.word	0xffffffff


	//   ....[9]....
        /*0098*/ 	.word	0xffffffff


	//   ....[10]....
        /*009c*/ 	.word	0xffffffff


	//   ....[11]....
        /*00a0*/ 	.word	0xffffffff


	//   ....[12]....
        /*00a4*/ 	.word	0xffffffff


	//   ....[13]....
        /*00a8*/ 	.word	0xffffffff


	//   ....[14]....
        /*00ac*/ 	.word	0xffffffff


	//   ....[15]....
        /*00b0*/ 	.word	0xffffffff


	//   ....[16]....
        /*00b4*/ 	.word	0xffffffff


	//   ....[17]....
        /*00b8*/ 	.word	0xffffffff


	//   ....[18]....
        /*00bc*/ 	.word	0xffffffff


	//   ....[19]....
        /*00c0*/ 	.word	0xffffffff


	//   ....[20]....
        /*00c4*/ 	.word	0xffffffff


	//   ....[21]....
        /*00c8*/ 	.word	0xffffffff


	//----- nvinfo : EIATTR_COOP_GROUP_INSTR_OFFSETS
	.align		4
.L_24:
        /*00cc*/ 	.byte	0x04, 0x28
        /*00ce*/ 	.short	(.L_26 - .L_25)


	//   ....[0]....
.L_25:
        /*00d0*/ 	.word	0x000006c0


	//   ....[1]....
        /*00d4*/ 	.word	0x00000710


	//   ....[2]....
        /*00d8*/ 	.word	0x00000810


	//   ....[3]....
        /*00dc*/ 	.word	0x00000860


	//   ....[4]....
        /*00e0*/ 	.word	0x00000960


	//   ....[5]....
        /*00e4*/ 	.word	0x00000990


	//   ....[6]....
        /*00e8*/ 	.word	0x00000a90


	//   ....[7]....
        /*00ec*/ 	.word	0x00000ad0


	//   ....[8]....
        /*00f0*/ 	.word	0x00000bc0


	//   ....[9]....
        /*00f4*/ 	.word	0x00000bf0


	//   ....[10]....
        /*00f8*/ 	.word	0x00000d80


	//   ....[11]....
        /*00fc*/ 	.word	0x00000dd0


	//   ....[12]....
        /*0100*/ 	.word	0x00000df0


	//   ....[13]....
        /*0104*/ 	.word	0x00000e20


	//   ....[14]....
        /*0108*/ 	.word	0x00000eb0


	//   ....[15]....
        /*010c*/ 	.word	0x00000f30


	//   ....[16]....
        /*0110*/ 	.word	0x00000f80


	//   ....[17]....
        /*0114*/ 	.word	0x00001050


	//   ....[18]....
        /*0118*/ 	.word	0x00001090


	//   ....[19]....
        /*011c*/ 	.word	0x000010d0


	//   ....[20]....
        /*0120*/ 	.word	0x000011b0


	//   ....[21]....
        /*0124*/ 	.word	0x000011f0


	//----- nvinfo : EIATTR_EXIT_INSTR_OFFSETS
	.align		4
.L_26:
        /*0128*/ 	.byte	0x04, 0x1c
        /*012a*/ 	.short	(.L_28 - .L_27)


	//   ....[0]....
.L_27:
        /*012c*/ 	.word	0x000017d0


	//   ....[1]....
        /*0130*/ 	.word	0x000017f0


	//----- nvinfo : EIATTR_REQNTID
	.align		4
.L_28:
        /*0134*/ 	.byte	0x04, 0x10
        /*0136*/ 	.short	(.L_30 - .L_29)
.L_29:
        /*0138*/ 	.word	0x00000200
        /*013c*/ 	.word	0x00000001
        /*0140*/ 	.word	0x00000001


	//----- nvinfo : EIATTR_CBANK_PARAM_SIZE
	.align		4
.L_30:
        /*0144*/ 	.byte	0x03, 0x19
        /*0146*/ 	.short	0x0028


	//----- nvinfo : EIATTR_PARAM_CBANK
	.align		4
        /*0148*/ 	.byte	0x04, 0x0a
        /*014a*/ 	.short	(.L_32 - .L_31)
	.align		4
.L_31:
        /*014c*/ 	.word	index@(.nv.constant0.triton_red_fused__native_batch_norm_legit_cat_16)
        /*0150*/ 	.short	0x0210
        /*0152*/ 	.short	0x0028


	//----- nvinfo : EIATTR_SW_WAR
	.align		4
.L_32:
        /*0154*/ 	.byte	0x04, 0x36
        /*0156*/ 	.short	(.L_34 - .L_33)
.L_33:
        /*0158*/ 	.word	0x00000008
.L_34:


//--------------------- .nv.callgraph             --------------------------
	.section	.nv.callgraph,"",@"SHT_CUDA_CALLGRAPH"
	.align	4
	.sectionentsize	8
	.align		4
        /*0000*/ 	.word	0x00000000
	.align		4
        /*0004*/ 	.word	0xffffffff
	.align		4
        /*0008*/ 	.word	0x00000000
	.align		4
        /*000c*/ 	.word	0xfffffffe
	.align		4
        /*0010*/ 	.word	0x00000000
	.align		4
        /*0014*/ 	.word	0xfffffffd
	.align		4
        /*0018*/ 	.word	0x00000000
	.align		4
        /*001c*/ 	.word	0xfffffffc


//--------------------- .nv.constant4             --------------------------
	.section	.nv.constant4,"a",@progbits
	.align	8
	.align		8
.nv.constant4:
        /*0000*/ 	.dword	_$_str


//--------------------- .text.triton_red_fused__native_batch_norm_legit_cat_16 --------------------------
	.section	.text.triton_red_fused__native_batch_norm_legit_cat_16,"ax",@progbits
	.sectionflags	@"SHF_BARRIERS=1"
	.align	128
        .global         triton_red_fused__native_batch_norm_legit_cat_16
        .type           triton_red_fused__native_batch_norm_legit_cat_16,@function
        .size           triton_red_fused__native_batch_norm_legit_cat_16,(.L_x_1 - triton_red_fused__native_batch_norm_legit_cat_16)
        .other          triton_red_fused__native_batch_norm_legit_cat_16,@"STO_CUDA_ENTRY STV_DEFAULT"
triton_red_fused__native_batch_norm_legit_cat_16:
.text.triton_red_fused__native_batch_norm_legit_cat_16:
[----:B------:R-:W0:Y:S02]  /*0000*/  LDC R1, c[0x0][0x28] ;  /* 0x00000a00ff017b82 */ /* 0x000e240000000800 */
[----:B------:R-:W1:Y:S01]  /*0010*/  S2R R23, SR_TID.X ;  /* 0x0000000000177919 */ /* 0x000e620000002100 */
[----:B------:R-:W2:Y:S01]  /*0020*/  LDC.64 R2, c[0x0][0x218] ;  /* 0x00008600ff027b82 */ /* 0x000ea20000000a00 */
[----:B------:R-:W-:Y:S01]  /*0030*/  CS2R R6, SRZ ;  /* 0x0000000000067805 */ /* 0x000fe2000001ff00 */
[----:B------:R-:W-:Y:S01]  /*0040*/  ULDC.64 UR6, c[0x0][0x208] ;  /* 0x0000820000067ab9 */ /* 0x000fe20000000a00 */
[----:B------:R-:W3:Y:S01]  /*0050*/  S2R R12, SR_CTAID.X ;  /* 0x00000000000c7919 */ /* 0x000ee20000002500 */
[----:B------:R-:W-:Y:S02]  /*0060*/  CS2R R8, SRZ ;  /* 0x0000000000087805 */ /* 0x000fe4000001ff00 */
[----:B------:R-:W-:Y:S02]  /*0070*/  CS2R R10, SRZ ;  /* 0x00000000000a7805 */ /* 0x000fe4000001ff00 */
[----:B-1----:R-:W-:-:S04]  /*0080*/  SHF.L.U32 R13, R23, 0x2, RZ ;  /* 0x00000002170d7819 */ /* 0x002fc800000006ff */
[----:B------:R-:W-:Y:S02]  /*0090*/  LOP3.LUT R5, R13, 0x7fc, RZ, 0xc0, !PT ;  /* 0x000007fc0d057812 */ /* 0x000fe400078ec0ff */
[C---:B---3--:R-:W-:Y:S02]  /*00a0*/  ISETP.GE.AND P1, PT, R12.reuse, 0x80, PT ;  /* 0x000000800c00780c */ /* 0x048fe40003f26270 */
[----:B------:R-:W-:-:S05]  /*00b0*/  LEA R5, R12, R5, 0xc ;  /* 0x000000050c057211 */ /* 0x000fca00078e60ff */
[----:B--2---:R-:W-:Y:S01]  /*00c0*/  IMAD.WIDE R2, R5, 0x4, R2 ;  /* 0x0000000405027825 */ /* 0x004fe200078e0202 */
[----:B------:R-:W-:-:S05]  /*00d0*/  CS2R R4, SRZ ;  /* 0x0000000000047805 */ /* 0x000fca000001ff00 */
[----:B------:R-:W2:Y:S04]  /*00e0*/  @!P1 LDG.E.EL.128 R8, desc[UR6][R2.64+0x2000] ;  /* 0x0020000602089981 */ /* 0x000ea8000c2e1d00 */
[----:B------:R-:W3:Y:S01]  /*00f0*/  @!P1 LDG.E.EL.128 R4, desc[UR6][R2.64] ;  /* 0x0000000602049981 */ /* 0x000ee2000c2e1d00 */
[----:B------:R-:W-:Y:S01]  /*0100*/  HFMA2.MMA R17, -RZ, RZ, 2, 0 ;  /* 0x40000000ff117435 */ /* 0x000fe200000001ff */
[----:B------:R-:W-:-:S09]  /*0110*/  FSEL R18, RZ, 4, P1 ;  /* 0x40800000ff127808 */ /* 0x000fd20000800000 */
[----:B------:R-:W-:-:S06]  /*0120*/  FSEL R17, R17, 1, !P1 ;  /* 0x3f80000011117808 */ /* 0x000fcc0004800000 */
[----:B------:R-:W1:Y:S01]  /*0130*/  MUFU.RCP R17, R17 ;  /* 0x0000001100117308 */ /* 0x000e620000001000 */
[C---:B------:R-:W-:Y:S01]  /*0140*/  FMUL R21, R18.reuse, 16777216 ;  /* 0x4b80000012157820 */ /* 0x040fe20000400000 */
[----:B------:R-:W-:-:S04]  /*0150*/  FSETP.GEU.AND P0, PT, R18, 1.175494350822287508e-38, PT ;  /* 0x008000001200780b */ /* 0x000fc80003f0e000 */
[----:B------:R-:W-:-:S06]  /*0160*/  FSEL R21, R21, R18, !P0 ;  /* 0x0000001215157208 */ /* 0x000fcc0004000000 */
[----:B------:R-:W4:Y:S01]  /*0170*/  MUFU.RCP R21, R21 ;  /* 0x0000001500157308 */ /* 0x000f220000001000 */
[----:B------:R-:W5:Y:S01]  /*0180*/  S2UR UR5, SR_CgaCtaId ;  /* 0x00000000000579c3 */ /* 0x000f620000008800 */
[----:B------:R-:W-:Y:S01]  /*0190*/  UMOV UR4, 0x400 ;  /* 0x0000040000047882 */ /* 0x000fe20000000000 */
[----:B--2---:R-:W-:Y:S02]  /*01a0*/  SEL R19, R8, RZ, !P1 ;  /* 0x000000ff08137207 */ /* 0x004fe40004800000 */
[----:B---3--:R-:W-:-:S04]  /*01b0*/  SEL R4, R4, RZ, !P1 ;  /* 0x000000ff04047207 */ /* 0x008fc80004800000 */
[----:B------:R-:W-:Y:S02]  /*01c0*/  FSEL R25, R4, RZ, !P1 ;  /* 0x000000ff04197208 */ /* 0x000fe40004800000 */
[----:B------:R-:W-:-:S03]  /*01d0*/  FSEL R4, RZ, 6, P1 ;  /* 0x40c00000ff047808 */ /* 0x000fc60000800000 */
[----:B------:R-:W-:-:S04]  /*01e0*/  FADD R0, -R25, R19 ;  /* 0x0000001319007221 */ /* 0x000fc80000000100 */
[----:B-1----:R-:W-:Y:S01]  /*01f0*/  FFMA R20, R0, R17, R25 ;  /* 0x0000001100147223 */ /* 0x002fe20000000019 */
[----:B------:R-:W-:Y:S01]  /*0200*/  FSEL R8, RZ, 2, P1 ;  /* 0x40000000ff087808 */ /* 0x000fe20000800000 */
[C---:B------:R-:W-:Y:S01]  /*0210*/  FMUL R27, R4.reuse, 16777216 ;  /* 0x4b800000041b7820 */ /* 0x040fe20000400000 */
[----:B------:R-:W-:Y:S01]  /*0220*/  FSETP.GEU.AND P2, PT, R4, 1.175494350822287508e-38, PT ;  /* 0x008000000400780b */ /* 0x000fe20003f4e000 */
[----:B------:R-:W-:Y:S02]  /*0230*/  FADD R19, R19, -R20 ;  /* 0x8000001413137221 */ /* 0x000fe40000000000 */
[----:B------:R-:W-:Y:S02]  /*0240*/  FMUL R25, R8, 16777216 ;  /* 0x4b80000008197820 */ /* 0x000fe40000400000 */
[----:B------:R-:W-:Y:S01]  /*0250*/  FFMA R22, R0, R19, RZ ;  /* 0x0000001300167223 */ /* 0x000fe200000000ff */
[----:B------:R-:W-:Y:S02]  /*0260*/  FSEL R0, R27, R4, !P2 ;  /* 0x000000041b007208 */ /* 0x000fe40005000000 */
[----:B------:R-:W-:-:S02]  /*0270*/  FSEL R24, R25, R8, !P0 ;  /* 0x0000000819187208 */ /* 0x000fc40004000000 */
[----:B------:R-:W-:Y:S02]  /*0280*/  FSEL R19, RZ, 8, P1 ;  /* 0x41000000ff137808 */ /* 0x000fe40000800000 */
[----:B------:R-:W1:Y:S01]  /*0290*/  MUFU.RCP R0, R0 ;  /* 0x0000000000007308 */ /* 0x000e620000001000 */
[----:B----4-:R-:W-:Y:S01]  /*02a0*/  FMUL R21, R21, R24 ;  /* 0x0000001815157220 */ /* 0x010fe20000400000 */
[----:B------:R-:W-:Y:S01]  /*02b0*/  SEL R5, R5, RZ, !P1 ;  /* 0x000000ff05057207 */ /* 0x000fe20004800000 */
[C---:B------:R-:W-:Y:S01]  /*02c0*/  FMUL R24, R19.reuse, 16777216 ;  /* 0x4b80000013187820 */ /* 0x040fe20000400000 */
[----:B------:R-:W-:Y:S02]  /*02d0*/  FSETP.GEU.AND P0, PT, R19, 1.175494350822287508e-38, PT ;  /* 0x008000001300780b */ /* 0x000fe40003f0e000 */
[----:B------:R-:W-:Y:S02]  /*02e0*/  FSEL R27, R5, RZ, !P1 ;  /* 0x000000ff051b7208 */ /* 0x000fe40004800000 */
[----:B------:R-:W-:-:S02]  /*02f0*/  FSEL R24, R24, R19, !P0 ;  /* 0x0000001318187208 */ /* 0x000fc40004000000 */
[----:B------:R-:W-:Y:S02]  /*0300*/  FSEL R5, R25, R8, !P2 ;  /* 0x0000000819057208 */ /* 0x000fe40005000000 */
[----:B------:R-:W-:Y:S02]  /*0310*/  SEL R9, R9, RZ, !P1 ;  /* 0x000000ff09097207 */ /* 0x000fe40004800000 */
[----:B------:R-:W2:Y:S01]  /*0320*/  MUFU.RCP R24, R24 ;  /* 0x0000001800187308 */ /* 0x000ea20000001000 */
[----:B-1----:R-:W-:Y:S02]  /*0330*/  FMUL R5, R0, R5 ;  /* 0x0000000500057220 */ /* 0x002fe40000400000 */
[----:B------:R-:W-:Y:S01]  /*0340*/  FADD R0, -R27, R9 ;  /* 0x000000091b007221 */ /* 0x000fe20000000100 */
[----:B------:R-:W-:-:S03]  /*0350*/  SEL R26, R6, RZ, !P1 ;  /* 0x000000ff061a7207 */ /* 0x000fc60004800000 */
[----:B------:R-:W-:Y:S01]  /*0360*/  FFMA R6, R0, R17, R27 ;  /* 0x0000001100067223 */ /* 0x000fe2000000001b */
[----:B------:R-:W-:Y:S02]  /*0370*/  FSEL R29, R25, R8, !P0 ;  /* 0x00000008191d7208 */ /* 0x000fe40004000000 */
[----:B------:R-:W-:Y:S01]  /*0380*/  SEL R10, R10, RZ, !P1 ;  /* 0x000000ff0a0a7207 */ /* 0x000fe20004800000 */
[----:B------:R-:W-:Y:S01]  /*0390*/  FADD R25, R9, -R6 ;  /* 0x8000000609197221 */ /* 0x000fe20000000000 */
[----:B------:R-:W-:-:S03]  /*03a0*/  FSEL R27, R26, RZ, !P1 ;  /* 0x000000ff1a1b7208 */ /* 0x000fc60004800000 */
[----:B------:R-:W-:Y:S02]  /*03b0*/  FFMA R25, R0, R25, RZ ;  /* 0x0000001900197223 */ /* 0x000fe400000000ff */
[----:B------:R-:W-:Y:S01]  /*03c0*/  FADD R0, -R27, R10 ;  /* 0x0000000a1b007221 */ /* 0x000fe20000000100 */
[----:B--2---:R-:W-:Y:S01]  /*03d0*/  FMUL R9, R24, R29 ;  /* 0x0000001d18097220 */ /* 0x004fe20000400000 */
[----:B------:R-:W-:Y:S02]  /*03e0*/  SEL R24, R7, RZ, !P1 ;  /* 0x000000ff07187207 */ /* 0x000fe40004800000 */
[----:B------:R-:W-:Y:S01]  /*03f0*/  FFMA R7, R0, R17, R27 ;  /* 0x0000001100077223 */ /* 0x000fe2000000001b */
[----:B------:R-:W-:Y:S02]  /*0400*/  SEL R11, R11, RZ, !P1 ;  /* 0x000000ff0b0b7207 */ /* 0x000fe40004800000 */
[----:B------:R-:W-:Y:S01]  /*0410*/  FSEL R27, R24, RZ, !P1 ;  /* 0x000000ff181b7208 */ /* 0x000fe20004800000 */
[----:B------:R-:W-:Y:S01]  /*0420*/  FADD R29, R10, -R7 ;  /* 0x800000070a1d7221 */ /* 0x000fe20000000000 */
[----:B------:R-:W-:-:S02]  /*0430*/  FSEL R20, R20, RZ, !P1 ;  /* 0x000000ff14147208 */ /* 0x000fc40004800000 */
[----:B------:R-:W-:Y:S01]  /*0440*/  FSEL R10, R6, RZ, !P1 ;  /* 0x000000ff060a7208 */ /* 0x000fe20004800000 */
[----:B------:R-:W-:Y:S01]  /*0450*/  FFMA R6, R0, R29, RZ ;  /* 0x0000001d00067223 */ /* 0x000fe200000000ff */
[----:B------:R-:W-:Y:S01]  /*0460*/  FSETP.NEU.AND P0, PT, R18, RZ, PT ;  /* 0x000000ff1200720b */ /* 0x000fe20003f0d000 */
[----:B------:R-:W-:Y:S02]  /*0470*/  FADD R0, -R27, R11 ;  /* 0x0000000b1b007221 */ /* 0x000fe40000000100 */
[----:B------:R-:W-:Y:S01]  /*0480*/  FADD R29, -R20, R10 ;  /* 0x0000000a141d7221 */ /* 0x000fe20000000100 */
[----:B------:R-:W-:Y:S01]  /*0490*/  FSEL R21, R21, RZ, P0 ;  /* 0x000000ff15157208 */ /* 0x000fe20000000000 */
[----:B------:R-:W-:Y:S01]  /*04a0*/  FFMA R10, R0, R17, R27 ;  /* 0x00000011000a7223 */ /* 0x000fe2000000001b */
[----:B------:R-:W-:Y:S01]  /*04b0*/  FSEL R17, R7, RZ, !P1 ;  /* 0x000000ff07117208 */ /* 0x000fe20004800000 */
[----:B------:R-:W-:Y:S02]  /*04c0*/  FADD R22, R22, R25 ;  /* 0x0000001916167221 */ /* 0x000fe40000000000 */
[----:B------:R-:W-:Y:S01]  /*04d0*/  FFMA R20, R29, R21, R20 ;  /* 0x000000151d147223 */ /* 0x000fe20000000014 */
[----:B------:R-:W-:Y:S01]  /*04e0*/  FADD R7, R11, -R10 ;  /* 0x8000000a0b077221 */ /* 0x000fe20000000000 */
[----:B------:R-:W-:Y:S01]  /*04f0*/  FSETP.NEU.AND P0, PT, R4, RZ, PT ;  /* 0x000000ff0400720b */ /* 0x000fe20003f0d000 */
[----:B------:R-:W-:Y:S01]  /*0500*/  FMUL R25, R29, R29 ;  /* 0x0000001d1d197220 */ /* 0x000fe20000400000 */
[--C-:B------:R-:W-:Y:S01]  /*0510*/  FADD R17, R17, -R20.reuse ;  /* 0x8000001411117221 */ /* 0x100fe20000000000 */
[----:B------:R-:W-:Y:S01]  /*0520*/  FFMA R7, R0, R7, RZ ;  /* 0x0000000700077223 */ /* 0x000fe200000000ff */
[----:B------:R-:W-:Y:S01]  /*0530*/  FADD R0, R19, R19 ;  /* 0x0000001313007221 */ /* 0x000fe20000000000 */
[----:B------:R-:W-:Y:S01]  /*0540*/  FSEL R5, R5, RZ, P0 ;  /* 0x000000ff05057208 */ /* 0x000fe20000000000 */
[----:B------:R-:W-:Y:S01]  /*0550*/  FMUL R25, R8, R25 ;  /* 0x0000001908197220 */ /* 0x000fe20000400000 */
[----:B------:R-:W-:Y:S01]  /*0560*/  FSEL R22, R22, RZ, !P1 ;  /* 0x000000ff16167208 */ /* 0x000fe20004800000 */
[C---:B------:R-:W-:Y:S01]  /*0570*/  FMUL R11, R17.reuse, R17 ;  /* 0x00000011110b7220 */ /* 0x040fe20000400000 */
[----:B------:R-:W-:Y:S01]  /*0580*/  FSETP.GEU.AND P3, PT, |R0|, 1.175494350822287508e-38, PT ;  /* 0x008000000000780b */ /* 0x000fe20003f6e200 */
[----:B------:R-:W-:Y:S01]  /*0590*/  FFMA R20, R17, R5, R20 ;  /* 0x0000000511147223 */ /* 0x000fe20000000014 */
[----:B------:R-:W-:Y:S01]  /*05a0*/  FSEL R6, R6, RZ, !P1 ;  /* 0x000000ff06067208 */ /* 0x000fe20004800000 */
[----:B------:R-:W-:Y:S01]  /*05b0*/  FFMA R25, R21, R25, R22 ;  /* 0x0000001915197223 */ /* 0x000fe20000000016 */
[----:B------:R-:W-:Y:S01]  /*05c0*/  FMUL R18, R18, R11 ;  /* 0x0000000b12127220 */ /* 0x000fe20000400000 */
[----:B------:R-:W-:Y:S01]  /*05d0*/  FSETP.NEU.AND P2, PT, R19, RZ, PT ;  /* 0x000000ff1300720b */ /* 0x000fe20003f4d000 */
[----:B------:R-:W-:Y:S01]  /*05e0*/  FMUL R11, R0, 0.25 ;  /* 0x3e800000000b7820 */ /* 0x000fe20000400000 */
[----:B------:R-:W-:-:S02]  /*05f0*/  FSEL R17, R10, RZ, !P1 ;  /* 0x000000ff0a117208 */ /* 0x000fc40004800000 */
[----:B------:R-:W-:Y:S01]  /*0600*/  FSETP.GT.AND P0, PT, |R0|, 8.50705917302346158658e+37, PT ;  /* 0x7e8000000000780b */ /* 0x000fe20003f04200 */
[----:B------:R-:W-:Y:S01]  /*0610*/  FADD R6, R6, R25 ;  /* 0x0000001906067221 */ /* 0x000fe20000000000 */
[----:B------:R-:W-:Y:S01]  /*0620*/  FSEL R9, R9, RZ, P2 ;  /* 0x000000ff09097208 */ /* 0x000fe20001000000 */
[----:B------:R-:W-:Y:S01]  /*0630*/  FADD R17, R17, -R20 ;  /* 0x8000001411117221 */ /* 0x000fe20000000000 */
[----:B------:R-:W-:Y:S01]  /*0640*/  FSEL R8, R11, R0, P0 ;  /* 0x000000000b087208 */ /* 0x000fe20000000000 */
[----:B------:R-:W-:Y:S01]  /*0650*/  FFMA R6, R5, R18, R6 ;  /* 0x0000001205067223 */ /* 0x000fe20000000006 */
[----:B------:R-:W-:Y:S01]  /*0660*/  FSEL R7, R7, RZ, !P1 ;  /* 0x000000ff07077208 */ /* 0x000fe20004800000 */
[C---:B------:R-:W-:Y:S01]  /*0670*/  FMUL R5, R17.reuse, R17 ;  /* 0x0000001111057220 */ /* 0x040fe20000400000 */
[----:B------:R-:W-:Y:S01]  /*0680*/  FFMA R20, R17, R9, R20 ;  /* 0x0000000911147223 */ /* 0x000fe20000000014 */
[----:B------:R-:W-:Y:S02]  /*0690*/  @!P3 FMUL R8, R8, 16777216 ;  /* 0x4b8000000808b820 */ /* 0x000fe40000400000 */
[----:B------:R-:W-:Y:S01]  /*06a0*/  FADD R6, R7, R6 ;  /* 0x0000000607067221 */ /* 0x000fe20000000000 */
[----:B------:R-:W-:Y:S01]  /*06b0*/  FMUL R5, R4, R5 ;  /* 0x0000000504057220 */ /* 0x000fe20000400000 */
[----:B------:R-:W1:Y:S01]  /*06c0*/  SHFL.BFLY PT, R7, R20, 0x10, 0x1f ;  /* 0x0e001f0014077f89 */ /* 0x000e6200000e0000 */
[----:B------:R-:W-:Y:S01]  /*06d0*/  FMUL R4, R19, 0.25 ;  /* 0x3e80000013047820 */ /* 0x000fe20000400000 */
[----:B------:R-:W2:Y:S01]  /*06e0*/  MUFU.RCP R8, R8 ;  /* 0x0000000800087308 */ /* 0x000ea20000001000 */
[----:B------:R-:W-:-:S03]  /*06f0*/  FFMA R6, R9, R5, R6 ;  /* 0x0000000509067223 */ /* 0x000fc60000000006 */
[----:B------:R-:W-:Y:S02]  /*0700*/  FSEL R5, R4, R19, P0 ;  /* 0x0000001304057208 */ /* 0x000fe40000000000 */
[----:B------:R-:W3:Y:S01]  /*0710*/  SHFL.BFLY PT, R9, R6, 0x10, 0x1f ;  /* 0x0e001f0006097f89 */ /* 0x000ee200000e0000 */
[C---:B------:R-:W-:Y:S02]  /*0720*/  FADD R4, R0.reuse, R0 ;  /* 0x0000000000047221 */ /* 0x040fe40000000000 */
[----:B------:R-:W-:Y:S01]  /*0730*/  @!P3 FMUL R5, R5, 16777216 ;  /* 0x4b8000000505b820 */ /* 0x000fe20000400000 */
[----:B------:R-:W-:Y:S02]  /*0740*/  FSETP.NEU.AND P2, PT, R0, RZ, PT ;  /* 0x000000ff0000720b */ /* 0x000fe40003f4d000 */
[----:B------:R-:W-:Y:S01]  /*0750*/  FSETP.GEU.AND P3, PT, |R4|, 1.175494350822287508e-38, PT ;  /* 0x008000000400780b */ /* 0x000fe20003f6e200 */
[----:B--2---:R-:W-:Y:S01]  /*0760*/  FMUL R10, R8, R5 ;  /* 0x00000005080a7220 */ /* 0x004fe20000400000 */
[C---:B------:R-:W-:Y:S01]  /*0770*/  FMUL R5, R4.reuse, 0.25 ;  /* 0x3e80000004057820 */ /* 0x040fe20000400000 */
[----:B------:R-:W-:-:S03]  /*0780*/  FSETP.GT.AND P0, PT, |R4|, 8.50705917302346158658e+37, PT ;  /* 0x7e8000000400780b */ /* 0x000fc60003f04200 */
[----:B------:R-:W-:Y:S01]  /*0790*/  FSEL R10, R10, RZ, P2 ;  /* 0x000000ff0a0a7208 */ /* 0x000fe20001000000 */
[----:B-1----:R-:W-:Y:S01]  /*07a0*/  FADD R7, -R20, R7 ;  /* 0x0000000714077221 */ /* 0x002fe20000000100 */
[----:B------:R-:W-:-:S03]  /*07b0*/  FSEL R18, R5, R4, P0 ;  /* 0x0000000405127208 */ /* 0x000fc60000000000 */
[C---:B------:R-:W-:Y:S01]  /*07c0*/  FMUL R8, R7.reuse, R7 ;  /* 0x0000000707087220 */ /* 0x040fe20000400000 */
[----:B------:R-:W-:Y:S01]  /*07d0*/  FFMA R20, R7, R10, R20 ;  /* 0x0000000a07147223 */ /* 0x000fe20000000014 */
[----:B------:R-:W-:Y:S02]  /*07e0*/  @!P3 FMUL R18, R18, 16777216 ;  /* 0x4b8000001212b820 */ /* 0x000fe40000400000 */
[----:B------:R-:W-:Y:S01]  /*07f0*/  FMUL R8, R19, R8 ;  /* 0x0000000813087220 */ /* 0x000fe20000400000 */
[----:B---3--:R-:W-:Y:S01]  /*0800*/  FADD R9, R6, R9 ;  /* 0x0000000906097221 */ /* 0x008fe20000000000 */
[----:B------:R-:W1:Y:S02]  /*0810*/  SHFL.BFLY PT, R17, R20, 0x8, 0x1f ;  /* 0x0d001f0014117f89 */ /* 0x000e6400000e0000 */
[----:B------:R-:W2:Y:S01]  /*0820*/  MUFU.RCP R18, R18 ;  /* 0x0000001200127308 */ /* 0x000ea20000001000 */
[----:B------:R-:W-:Y:S01]  /*0830*/  FFMA R8, R10, R8, R9 ;  /* 0x000000080a087223 */ /* 0x000fe20000000009 */
[----:B------:R-:W-:Y:S01]  /*0840*/  FSEL R11, R11, R0, P0 ;  /* 0x000000000b0b7208 */ /* 0x000fe20000000000 */
[----:B------:R-:W-:-:S03]  /*0850*/  FADD R6, R4, R4 ;  /* 0x0000000404067221 */ /* 0x000fc60000000000 */
[----:B------:R-:W3:Y:S01]  /*0860*/  SHFL.BFLY PT, R9, R8, 0x8, 0x1f ;  /* 0x0d001f0008097f89 */ /* 0x000ee200000e0000 */
[----:B------:R-:W-:Y:S01]  /*0870*/  @!P3 FMUL R11, R11, 16777216 ;  /* 0x4b8000000b0bb820 */ /* 0x000fe20000400000 */
[C---:B------:R-:W-:Y:S01]  /*0880*/  FSETP.GEU.AND P3, PT, |R6|.reuse, 1.175494350822287508e-38, PT ;  /* 0x008000000600780b */ /* 0x040fe20003f6e200 */
[C---:B------:R-:W-:Y:S01]  /*0890*/  FMUL R7, R6.reuse, 0.25 ;  /* 0x3e80000006077820 */ /* 0x040fe20000400000 */
[----:B------:R-:W-:Y:S02]  /*08a0*/  FSETP.GT.AND P0, PT, |R6|, 8.50705917302346158658e+37, PT ;  /* 0x7e8000000600780b */ /* 0x000fe40003f04200 */
[----:B------:R-:W-:Y:S01]  /*08b0*/  FSETP.NEU.AND P2, PT, R4, RZ, PT ;  /* 0x000000ff0400720b */ /* 0x000fe20003f4d000 */
[----:B--2---:R-:W-:Y:S01]  /*08c0*/  FMUL R11, R18, R11 ;  /* 0x0000000b120b7220 */ /* 0x004fe20000400000 */
[----:B------:R-:W-:-:S04]  /*08d0*/  FSEL R10, R7, R6, P0 ;  /* 0x00000006070a7208 */ /* 0x000fc80000000000 */
[----:B------:R-:W-:Y:S01]  /*08e0*/  FSEL R11, R11, RZ, P2 ;  /* 0x000000ff0b0b7208 */ /* 0x000fe20001000000 */
[----:B-1----:R-:W-:Y:S02]  /*08f0*/  FADD R17, -R20, R17 ;  /* 0x0000001114117221 */ /* 0x002fe40000000100 */
[----:B------:R-:W-:Y:S02]  /*0900*/  @!P3 FMUL R10, R10, 16777216 ;  /* 0x4b8000000a0ab820 */ /* 0x000fe40000400000 */
[C---:B------:R-:W-:Y:S01]  /*0910*/  FMUL R19, R17.reuse, R17 ;  /* 0x0000001111137220 */ /* 0x040fe20000400000 */
[----:B------:R-:W-:-:S03]  /*0920*/  FFMA R20, R17, R11, R20 ;  /* 0x0000000b11147223 */ /* 0x000fc60000000014 */
[----:B------:R-:W1:Y:S01]  /*0930*/  MUFU.RCP R10, R10 ;  /* 0x0000000a000a7308 */ /* 0x000e620000001000 */
[----:B------:R-:W-:Y:S01]  /*0940*/  FMUL R19, R0, R19 ;  /* 0x0000001300137220 */ /* 0x000fe20000400000 */
[----:B---3--:R-:W-:Y:S02]  /*0950*/  FADD R8, R8, R9 ;  /* 0x0000000908087221 */ /* 0x008fe40000000000 */
[----:B------:R-:W2:Y:S02]  /*0960*/  SHFL.BFLY PT, R9, R20, 0x4, 0x1f ;  /* 0x0c801f0014097f89 */ /* 0x000ea400000e0000 */
[----:B------:R-:W-:Y:S01]  /*0970*/  FFMA R8, R11, R19, R8 ;  /* 0x000000130b087223 */ /* 0x000fe20000000008 */
[----:B------:R-:W-:-:S04]  /*0980*/  FSEL R5, R5, R4, P0 ;  /* 0x0000000405057208 */ /* 0x000fc80000000000 */
[----:B------:R-:W3:Y:S01]  /*0990*/  SHFL.BFLY PT, R11, R8, 0x4, 0x1f ;  /* 0x0c801f00080b7f89 */ /* 0x000ee200000e0000 */
[----:B------:R-:W-:Y:S01]  /*09a0*/  @!P3 FMUL R5, R5, 16777216 ;  /* 0x4b8000000505b820 */ /* 0x000fe20000400000 */
[C---:B------:R-:W-:Y:S01]  /*09b0*/  FADD R0, R6.reuse, R6 ;  /* 0x0000000606007221 */ /* 0x040fe20000000000 */
[----:B------:R-:W-:Y:S02]  /*09c0*/  FSETP.NEU.AND P0, PT, R6, RZ, PT ;  /* 0x000000ff0600720b */ /* 0x000fe40003f0d000 */
[----:B-1----:R-:W-:Y:S02]  /*09d0*/  FMUL R5, R10, R5 ;  /* 0x000000050a057220 */ /* 0x002fe40000400000 */
[----:B------:R-:W-:-:S03]  /*09e0*/  FSETP.GEU.AND P2, PT, |R0|, 1.175494350822287508e-38, PT ;  /* 0x008000000000780b */ /* 0x000fc60003f4e200 */
[----:B------:R-:W-:Y:S01]  /*09f0*/  FSEL R17, R5, RZ, P0 ;  /* 0x000000ff05117208 */ /* 0x000fe20000000000 */
[C---:B------:R-:W-:Y:S01]  /*0a00*/  FMUL R5, R0.reuse, 0.25 ;  /* 0x3e80000000057820 */ /* 0x040fe20000400000 */
[----:B------:R-:W-:-:S04]  /*0a10*/  FSETP.GT.AND P0, PT, |R0|, 8.50705917302346158658e+37, PT ;  /* 0x7e8000000000780b */ /* 0x000fc80003f04200 */
[----:B------:R-:W-:Y:S01]  /*0a20*/  FSEL R10, R5, R0, P0 ;  /* 0x00000000050a7208 */ /* 0x000fe20000000000 */
[----:B--2---:R-:W-:-:S04]  /*0a30*/  FADD R9, -R20, R9 ;  /* 0x0000000914097221 */ /* 0x004fc80000000100 */
[C---:B------:R-:W-:Y:S01]  /*0a40*/  FMUL R19, R9.reuse, R9 ;  /* 0x0000000909137220 */ /* 0x040fe20000400000 */
[----:B------:R-:W-:Y:S01]  /*0a50*/  FFMA R20, R9, R17, R20 ;  /* 0x0000001109147223 */ /* 0x000fe20000000014 */
[----:B------:R-:W-:Y:S01]  /*0a60*/  @!P2 FMUL R10, R10, 16777216 ;  /* 0x4b8000000a0aa820 */ /* 0x000fe20000400000 */
[----:B---3--:R-:W-:Y:S01]  /*0a70*/  FADD R8, R8, R11 ;  /* 0x0000000b08087221 */ /* 0x008fe20000000000 */
[----:B------:R-:W-:Y:S02]  /*0a80*/  FMUL R19, R4, R19 ;  /* 0x0000001304137220 */ /* 0x000fe40000400000 */
[----:B------:R-:W1:Y:S02]  /*0a90*/  SHFL.BFLY PT, R9, R20, 0x2, 0x1f ;  /* 0x0c401f0014097f89 */ /* 0x000e6400000e0000 */
[----:B------:R-:W-:Y:S01]  /*0aa0*/  FFMA R8, R17, R19, R8 ;  /* 0x0000001311087223 */ /* 0x000fe20000000008 */
[----:B------:R-:W2:Y:S01]  /*0ab0*/  MUFU.RCP R10, R10 ;  /* 0x0000000a000a7308 */ /* 0x000ea20000001000 */
[----:B------:R-:W-:-:S03]  /*0ac0*/  FSEL R7, R7, R6, P0 ;  /* 0x0000000607077208 */ /* 0x000fc60000000000 */
[----:B------:R-:W3:Y:S02]  /*0ad0*/  SHFL.BFLY PT, R11, R8, 0x2, 0x1f ;  /* 0x0c401f00080b7f89 */ /* 0x000ee400000e0000 */
[----:B------:R-:W-:Y:S01]  /*0ae0*/  @!P2 FMUL R7, R7, 16777216 ;  /* 0x4b8000000707a820 */ /* 0x000fe20000400000 */
[C---:B------:R-:W-:Y:S01]  /*0af0*/  FSETP.NEU.AND P0, PT, R0.reuse, RZ, PT ;  /* 0x000000ff0000720b */ /* 0x040fe20003f0d000 */
[----:B------:R-:W-:Y:S02]  /*0b00*/  FADD R4, R0, R0 ;  /* 0x0000000000047221 */ /* 0x000fe40000000000 */
[----:B--2---:R-:W-:-:S03]  /*0b10*/  FMUL R7, R10, R7 ;  /* 0x000000070a077220 */ /* 0x004fc60000400000 */
[----:B------:R-:W-:Y:S02]  /*0b20*/  FSETP.GEU.AND P2, PT, |R4|, 1.175494350822287508e-38, PT ;  /* 0x008000000400780b */ /* 0x000fe40003f4e200 */
[----:B------:R-:W-:Y:S01]  /*0b30*/  FSEL R7, R7, RZ, P0 ;  /* 0x000000ff07077208 */ /* 0x000fe20000000000 */
[----:B-1----:R-:W-:Y:S01]  /*0b40*/  FADD R9, -R20, R9 ;  /* 0x0000000914097221 */ /* 0x002fe20000000100 */
[C---:B------:R-:W-:Y:S01]  /*0b50*/  FMUL R19, R4.reuse, 0.25 ;  /* 0x3e80000004137820 */ /* 0x040fe20000400000 */
[----:B------:R-:W-:Y:S02]  /*0b60*/  FSETP.GT.AND P0, PT, |R4|, 8.50705917302346158658e+37, PT ;  /* 0x7e8000000400780b */ /* 0x000fe40003f04200 */
[C---:B------:R-:W-:Y:S01]  /*0b70*/  FMUL R17, R9.reuse, R9 ;  /* 0x0000000909117220 */ /* 0x040fe20000400000 */
[----:B------:R-:W-:Y:S01]  /*0b80*/  FFMA R20, R9, R7, R20 ;  /* 0x0000000709147223 */ /* 0x000fe20000000014 */
[----:B------:R-:W-:Y:S01]  /*0b90*/  FSEL R19, R19, R4, P0 ;  /* 0x0000000413137208 */ /* 0x000fe20000000000 */
[----:B---3--:R-:W-:Y:S01]  /*0ba0*/  FADD R8, R8, R11 ;  /* 0x0000000b08087221 */ /* 0x008fe20000000000 */
[----:B------:R-:W-:-:S02]  /*0bb0*/  FMUL R17, R6, R17 ;  /* 0x0000001106117220 */ /* 0x000fc40000400000 */
[----:B------:R-:W1:Y:S02]  /*0bc0*/  SHFL.BFLY PT, R9, R20, 0x1, 0x1f ;  /* 0x0c201f0014097f89 */ /* 0x000e6400000e0000 */
[----:B------:R-:W-:Y:S01]  /*0bd0*/  FFMA R8, R7, R17, R8 ;  /* 0x0000001107087223 */ /* 0x000fe20000000008 */
[----:B------:R-:W-:-:S04]  /*0be0*/  @!P2 FMUL R19, R19, 16777216 ;  /* 0x4b8000001313a820 */ /* 0x000fc80000400000 */
[----:B------:R-:W2:Y:S02]  /*0bf0*/  SHFL.BFLY PT, R7, R8, 0x1, 0x1f ;  /* 0x0c201f0008077f89 */ /* 0x000ea400000e0000 */
[----:B------:R-:W3:Y:S01]  /*0c00*/  MUFU.RCP R19, R19 ;  /* 0x0000001300137308 */ /* 0x000ee20000001000 */
[----:B------:R-:W-:-:S05]  /*0c10*/  FSEL R6, R5, R0, P0 ;  /* 0x0000000005067208 */ /* 0x000fca0000000000 */
[----:B------:R-:W-:Y:S01]  /*0c20*/  @!P2 FMUL R6, R6, 16777216 ;  /* 0x4b8000000606a820 */ /* 0x000fe20000400000 */
[----:B------:R-:W-:Y:S02]  /*0c30*/  FSETP.NEU.AND P0, PT, R4, RZ, PT ;  /* 0x000000ff0400720b */ /* 0x000fe40003f0d000 */
[----:B------:R-:W-:Y:S01]  /*0c40*/  LOP3.LUT P2, RZ, R23, 0x1f, RZ, 0xc0, !PT ;  /* 0x0000001f17ff7812 */ /* 0x000fe2000784c0ff */
[----:B-1----:R-:W-:Y:S01]  /*0c50*/  FADD R9, -R20, R9 ;  /* 0x0000000914097221 */ /* 0x002fe20000000100 */
[----:B---3--:R-:W-:-:S03]  /*0c60*/  FMUL R6, R19, R6 ;  /* 0x0000000613067220 */ /* 0x008fc60000400000 */
[C---:B------:R-:W-:Y:S01]  /*0c70*/  FMUL R5, R9.reuse, R9 ;  /* 0x0000000909057220 */ /* 0x040fe20000400000 */
[----:B-----5:R-:W-:Y:S01]  /*0c80*/  UPRMT UR4, UR5, 0x654, UR4 ;  /* 0x0000065405047896 */ /* 0x020fe20008000004 */
[----:B------:R-:W-:Y:S01]  /*0c90*/  FSEL R6, R6, RZ, P0 ;  /* 0x000000ff06067208 */ /* 0x000fe20000000000 */
[----:B--2---:R-:W-:Y:S01]  /*0ca0*/  FADD R7, R8, R7 ;  /* 0x0000000708077221 */ /* 0x004fe20000000000 */
[----:B------:R-:W-:Y:S01]  /*0cb0*/  SHF.R.U32.HI R10, RZ, 0x3, R23 ;  /* 0x00000003ff0a7819 */ /* 0x000fe20000011617 */
[----:B------:R-:W-:Y:S02]  /*0cc0*/  FMUL R5, R0, R5 ;  /* 0x0000000500057220 */ /* 0x000fe40000400000 */
[----:B------:R-:W-:Y:S01]  /*0cd0*/  FFMA R20, R9, R6, R20 ;  /* 0x0000000609147223 */ /* 0x000fe20000000014 */
[----:B------:R-:W-:Y:S01]  /*0ce0*/  LOP3.LUT R11, R10, 0x3c, RZ, 0xc0, !PT ;  /* 0x0000003c0a0b7812 */ /* 0x000fe200078ec0ff */
[----:B------:R-:W-:-:S04]  /*0cf0*/  FFMA R8, R6, R5, R7 ;  /* 0x0000000506087223 */ /* 0x000fc80000000007 */
[----:B------:R-:W-:Y:S04]  /*0d00*/  @!P2 STS [R11+UR4+0x80], R4 ;  /* 0x000080040b00a988 */ /* 0x000fe80008000804 */
[----:B------:R-:W-:Y:S04]  /*0d10*/  @!P2 STS [R11+UR4], R20 ;  /* 0x000000140b00a988 */ /* 0x000fe80008000804 */
[----:B------:R-:W-:Y:S01]  /*0d20*/  @!P2 STS [R11+UR4+0x40], R8 ;  /* 0x000040080b00a988 */ /* 0x000fe20008000804 */
[----:B------:R-:W-:Y:S01]  /*0d30*/  BAR.SYNC.DEFER_BLOCKING 0x0 ;  /* 0x0000000000007b1d */ /* 0x000fe20000010000 */
[----:B------:R-:W-:-:S13]  /*0d40*/  ISETP.GE.AND P3, PT, R23, 0x10, PT ;  /* 0x000000101700780c */ /* 0x000fda0003f66270 */
[----:B------:R-:W1:Y:S04]  /*0d50*/  @!P3 LDS R15, [R13+UR4+0x80] ;  /* 0x000080040d0fb984 */ /* 0x000e680008000800 */
[----:B------:R-:W-:Y:S04]  /*0d60*/  @!P3 LDS R14, [R13+UR4] ;  /* 0x000000040d0eb984 */ /* 0x000fe80008000800 */
[----:B------:R-:W-:Y:S04]  /*0d70*/  @!P3 LDS R16, [R13+UR4+0x40] ;  /* 0x000040040d10b984 */ /* 0x000fe80008000800 */
[----:B-1----:R-:W1:Y:S02]  /*0d80*/  SHFL.BFLY PT, R6, R15, 0x8, 0x1f ;  /* 0x0d001f000f067f89 */ /* 0x002e6400000e0000 */
[----:B-1----:R-:W-:-:S05]  /*0d90*/  FADD R0, R15, R6 ;  /* 0x000000060f007221 */ /* 0x002fca0000000000 */
[C---:B------:R-:W-:Y:S01]  /*0da0*/  FSETP.GEU.AND P2, PT, |R0|.reuse, 1.175494350822287508e-38, PT ;  /* 0x008000000000780b */ /* 0x040fe20003f4e200 */
[C---:B------:R-:W-:Y:S01]  /*0db0*/  FMUL R7, R0.reuse, 0.25 ;  /* 0x3e80000000077820 */ /* 0x040fe20000400000 */
[----:B------:R-:W-:Y:S01]  /*0dc0*/  FSETP.GT.AND P0, PT, |R0|, 8.50705917302346158658e+37, PT ;  /* 0x7e8000000000780b */ /* 0x000fe20003f04200 */
[----:B------:R-:W1:Y:S03]  /*0dd0*/  SHFL.BFLY PT, R5, R0, 0x4, 0x1f ;  /* 0x0c801f0000057f89 */ /* 0x000e6600000e0000 */
[----:B------:R-:W-:Y:S02]  /*0de0*/  FSEL R8, R7, R0, P0 ;  /* 0x0000000007087208 */ /* 0x000fe40000000000 */
[----:B------:R-:W2:Y:S05]  /*0df0*/  SHFL.BFLY PT, R7, R14, 0x8, 0x1f ;  /* 0x0d001f000e077f89 */ /* 0x000eaa00000e0000 */
[----:B------:R-:W-:-:S04]  /*0e00*/  @!P2 FMUL R8, R8, 16777216 ;  /* 0x4b8000000808a820 */ /* 0x000fc80000400000 */
[----:B------:R-:W3:Y:S01]  /*0e10*/  MUFU.RCP R11, R8 ;  /* 0x00000008000b7308 */ /* 0x000ee20000001000 */
[----:B------:R-:W4:Y:S01]  /*0e20*/  SHFL.BFLY PT, R9, R16, 0x8, 0x1f ;  /* 0x0d001f0010097f89 */ /* 0x000f2200000e0000 */
[----:B------:R-:W-:-:S04]  /*0e30*/  @P0 FMUL R6, R6, 0.25 ;  /* 0x3e80000006060820 */ /* 0x000fc80000400000 */
[----:B------:R-:W-:Y:S01]  /*0e40*/  @!P2 FMUL R6, R6, 16777216 ;  /* 0x4b8000000606a820 */ /* 0x000fe20000400000 */
[C---:B-1----:R-:W-:Y:S01]  /*0e50*/  FADD R4, R0.reuse, R5 ;  /* 0x0000000500047221 */ /* 0x042fe20000000000 */
[----:B------:R-:W-:Y:S02]  /*0e60*/  FSETP.NEU.AND P2, PT, R0, RZ, PT ;  /* 0x000000ff0000720b */ /* 0x000fe40003f4d000 */
[----:B---3--:R-:W-:Y:S02]  /*0e70*/  FMUL R6, R11, R6 ;  /* 0x000000060b067220 */ /* 0x008fe40000400000 */
[----:B------:R-:W-:Y:S01]  /*0e80*/  FSETP.GEU.AND P3, PT, |R4|, 1.175494350822287508e-38, PT ;  /* 0x008000000400780b */ /* 0x000fe20003f6e200 */
[----:B--2---:R-:W-:Y:S01]  /*0e90*/  FADD R11, -R14, R7 ;  /* 0x000000070e0b7221 */ /* 0x004fe20000000100 */
[----:B------:R-:W-:Y:S01]  /*0ea0*/  FMUL R17, R4, 0.25 ;  /* 0x3e80000004117820 */ /* 0x000fe20000400000 */
[----:B------:R-:W1:Y:S01]  /*0eb0*/  SHFL.BFLY PT, R7, R4, 0x2, 0x1f ;  /* 0x0c401f0004077f89 */ /* 0x000e6200000e0000 */
[----:B------:R-:W-:-:S02]  /*0ec0*/  FSEL R6, R6, RZ, P2 ;  /* 0x000000ff06067208 */ /* 0x000fc40001000000 */
[----:B------:R-:W-:Y:S01]  /*0ed0*/  FSETP.GT.AND P0, PT, |R4|, 8.50705917302346158658e+37, PT ;  /* 0x7e8000000400780b */ /* 0x000fe20003f04200 */
[C---:B------:R-:W-:Y:S02]  /*0ee0*/  FMUL R8, R11.reuse, R11 ;  /* 0x0000000b0b087220 */ /* 0x040fe40000400000 */
[----:B------:R-:W-:Y:S01]  /*0ef0*/  FFMA R11, R11, R6, R14 ;  /* 0x000000060b0b7223 */ /* 0x000fe2000000000e */
[----:B------:R-:W-:Y:S01]  /*0f00*/  FSEL R17, R17, R4, P0 ;  /* 0x0000000411117208 */ /* 0x000fe20000000000 */
[----:B----4-:R-:W-:Y:S01]  /*0f10*/  FADD R9, R16, R9 ;  /* 0x0000000910097221 */ /* 0x010fe20000000000 */
[----:B------:R-:W-:Y:S02]  /*0f20*/  FMUL R8, R15, R8 ;  /* 0x000000080f087220 */ /* 0x000fe40000400000 */
[----:B------:R-:W2:Y:S01]  /*0f30*/  SHFL.BFLY PT, R10, R11, 0x4, 0x1f ;  /* 0x0c801f000b0a7f89 */ /* 0x000ea200000e0000 */
[----:B------:R-:W-:Y:S01]  /*0f40*/  @!P3 FMUL R17, R17, 16777216 ;  /* 0x4b8000001111b820 */ /* 0x000fe20000400000 */
[----:B------:R-:W-:-:S03]  /*0f50*/  FFMA R8, R6, R8, R9 ;  /* 0x0000000806087223 */ /* 0x000fc60000000009 */
[----:B------:R-:W3:Y:S01]  /*0f60*/  MUFU.RCP R14, R17 ;  /* 0x00000011000e7308 */ /* 0x000ee20000001000 */
[----:B------:R-:W-:Y:S01]  /*0f70*/  @P0 FMUL R5, R5, 0.25 ;  /* 0x3e80000005050820 */ /* 0x000fe20000400000 */
[----:B------:R-:W4:Y:S03]  /*0f80*/  SHFL.BFLY PT, R9, R8, 0x4, 0x1f ;  /* 0x0c801f0008097f89 */ /* 0x000f2600000e0000 */
[----:B------:R-:W-:Y:S01]  /*0f90*/  @!P3 FMUL R5, R5, 16777216 ;  /* 0x4b8000000505b820 */ /* 0x000fe20000400000 */
[C---:B-1----:R-:W-:Y:S01]  /*0fa0*/  FADD R6, R4.reuse, R7 ;  /* 0x0000000704067221 */ /* 0x042fe20000000000 */
[----:B------:R-:W-:-:S04]  /*0fb0*/  FSETP.NEU.AND P2, PT, R4, RZ, PT ;  /* 0x000000ff0400720b */ /* 0x000fc80003f4d000 */
[----:B------:R-:W-:Y:S01]  /*0fc0*/  FSETP.GEU.AND P3, PT, |R6|, 1.175494350822287508e-38, PT ;  /* 0x008000000600780b */ /* 0x000fe20003f6e200 */
[----:B---3--:R-:W-:Y:S01]  /*0fd0*/  FMUL R14, R14, R5 ;  /* 0x000000050e0e7220 */ /* 0x008fe20000400000 */
[C---:B------:R-:W-:Y:S01]  /*0fe0*/  FMUL R5, R6.reuse, 0.25 ;  /* 0x3e80000006057820 */ /* 0x040fe20000400000 */
[----:B------:R-:W-:Y:S01]  /*0ff0*/  FSETP.GT.AND P0, PT, |R6|, 8.50705917302346158658e+37, PT ;  /* 0x7e8000000600780b */ /* 0x000fe20003f04200 */
[----:B--2---:R-:W-:Y:S02]  /*1000*/  FADD R10, -R11, R10 ;  /* 0x0000000a0b0a7221 */ /* 0x004fe40000000100 */
[----:B------:R-:W-:Y:S02]  /*1010*/  FSEL R14, R14, RZ, P2 ;  /* 0x000000ff0e0e7208 */ /* 0x000fe40001000000 */
[----:B------:R-:W-:Y:S01]  /*1020*/  FSEL R16, R5, R6, P0 ;  /* 0x0000000605107208 */ /* 0x000fe20000000000 */
[C---:B------:R-:W-:Y:S02]  /*1030*/  FMUL R15, R10.reuse, R10 ;  /* 0x0000000a0a0f7220 */ /* 0x040fe40000400000 */
[----:B------:R-:W-:Y:S01]  /*1040*/  FFMA R10, R10, R14, R11 ;  /* 0x0000000e0a0a7223 */ /* 0x000fe2000000000b */
[----:B------:R-:W1:Y:S01]  /*1050*/  SHFL.BFLY PT, R5, R6, 0x1, 0x1f ;  /* 0x0c201f0006057f89 */ /* 0x000e6200000e0000 */
[----:B------:R-:W-:Y:S01]  /*1060*/  @!P3 FMUL R16, R16, 16777216 ;  /* 0x4b8000001010b820 */ /* 0x000fe20000400000 */
[----:B----4-:R-:W-:Y:S01]  /*1070*/  FADD R9, R8, R9 ;  /* 0x0000000908097221 */ /* 0x010fe20000000000 */
[----:B------:R-:W-:Y:S01]  /*1080*/  FMUL R15, R0, R15 ;  /* 0x0000000f000f7220 */ /* 0x000fe20000400000 */
[----:B------:R-:W2:Y:S03]  /*1090*/  SHFL.BFLY PT, R11, R10, 0x2, 0x1f ;  /* 0x0c401f000a0b7f89 */ /* 0x000ea600000e0000 */
[----:B------:R-:W3:Y:S01]  /*10a0*/  MUFU.RCP R16, R16 ;  /* 0x0000001000107308 */ /* 0x000ee20000001000 */
[----:B------:R-:W-:Y:S01]  /*10b0*/  FFMA R9, R14, R15, R9 ;  /* 0x0000000f0e097223 */ /* 0x000fe20000000009 */
[----:B------:R-:W-:-:S04]  /*10c0*/  @P0 FMUL R7, R7, 0.25 ;  /* 0x3e80000007070820 */ /* 0x000fc80000400000 */
[----:B------:R-:W4:Y:S01]  /*10d0*/  SHFL.BFLY PT, R8, R9, 0x2, 0x1f ;  /* 0x0c401f0009087f89 */ /* 0x000f2200000e0000 */
[----:B------:R-:W-:Y:S01]  /*10e0*/  @!P3 FMUL R7, R7, 16777216 ;  /* 0x4b8000000707b820 */ /* 0x000fe20000400000 */
[----:B------:R-:W-:-:S03]  /*10f0*/  FSETP.NEU.AND P0, PT, R6, RZ, PT ;  /* 0x000000ff0600720b */ /* 0x000fc60003f0d000 */
[----:B---3--:R-:W-:Y:S01]  /*1100*/  FMUL R7, R16, R7 ;  /* 0x0000000710077220 */ /* 0x008fe20000400000 */
[----:B-1----:R-:W-:-:S04]  /*1110*/  FADD R0, R6, R5 ;  /* 0x0000000506007221 */ /* 0x002fc80000000000 */
[----:B------:R-:W-:Y:S01]  /*1120*/  FSEL R7, R7, RZ, P0 ;  /* 0x000000ff07077208 */ /* 0x000fe20000000000 */
[----:B--2---:R-:W-:Y:S01]  /*1130*/  FADD R11, -R10, R11 ;  /* 0x0000000b0a0b7221 */ /* 0x004fe20000000100 */
[C---:B------:R-:W-:Y:S01]  /*1140*/  FSETP.GEU.AND P2, PT, |R0|.reuse, 1.175494350822287508e-38, PT ;  /* 0x008000000000780b */ /* 0x040fe20003f4e200 */
[C---:B------:R-:W-:Y:S02]  /*1150*/  FMUL R15, R0.reuse, 0.25 ;  /* 0x3e800000000f7820 */ /* 0x040fe40000400000 */
[C---:B------:R-:W-:Y:S01]  /*1160*/  FFMA R10, R11.reuse, R7, R10 ;  /* 0x000000070b0a7223 */ /* 0x040fe2000000000a */
[----:B------:R-:W-:Y:S01]  /*1170*/  FMUL R11, R11, R11 ;  /* 0x0000000b0b0b7220 */ /* 0x000fe20000400000 */
[----:B------:R-:W-:Y:S01]  /*1180*/  FSETP.GT.AND P0, PT, |R0|, 8.50705917302346158658e+37, PT ;  /* 0x7e8000000000780b */ /* 0x000fe20003f04200 */
[----:B----4-:R-:W-:Y:S02]  /*1190*/  FADD R8, R9, R8 ;  /* 0x0000000809087221 */ /* 0x010fe40000000000 */
[----:B------:R-:W-:Y:S01]  /*11a0*/  FMUL R11, R4, R11 ;  /* 0x0000000b040b7220 */ /* 0x000fe20000400000 */
[----:B------:R-:W1:Y:S01]  /*11b0*/  SHFL.BFLY PT, R9, R10, 0x1, 0x1f ;  /* 0x0c201f000a097f89 */ /* 0x000e6200000e0000 */
[----:B------:R-:W-:-:S02]  /*11c0*/  FSEL R15, R15, R0, P0 ;  /* 0x000000000f0f7208 */ /* 0x000fc40000000000 */
[----:B------:R-:W-:-:S03]  /*11d0*/  FFMA R8, R7, R11, R8 ;  /* 0x0000000b07087223 */ /* 0x000fc60000000008 */
[----:B------:R-:W-:Y:S02]  /*11e0*/  @!P2 FMUL R15, R15, 16777216 ;  /* 0x4b8000000f0fa820 */ /* 0x000fe40000400000 */
[----:B------:R-:W2:Y:S02]  /*11f0*/  SHFL.BFLY PT, R7, R8, 0x1, 0x1f ;  /* 0x0c201f0008077f89 */ /* 0x000ea400000e0000 */
[----:B------:R-:W3:Y:S01]  /*1200*/  MUFU.RCP R4, R15 ;  /* 0x0000000f00047308 */ /* 0x000ee20000001000 */
[----:B------:R-:W-:Y:S01]  /*1210*/  @P0 FMUL R5, R5, 0.25 ;  /* 0x3e80000005050820 */ /* 0x000fe20000400000 */
[----:B------:R-:W-:-:S03]  /*1220*/  LOP3.LUT P0, RZ, R23, 0xf, RZ, 0xc0, !PT ;  /* 0x0000000f17ff7812 */ /* 0x000fc6000780c0ff */
[----:B------:R-:W-:Y:S01]  /*1230*/  @!P2 FMUL R5, R5, 16777216 ;  /* 0x4b8000000505a820 */ /* 0x000fe20000400000 */
[----:B------:R-:W-:Y:S02]  /*1240*/  FSETP.NEU.AND P2, PT, R0, RZ, PT ;  /* 0x000000ff0000720b */ /* 0x000fe40003f4d000 */
[----:B------:R-:W-:Y:S01]  /*1250*/  ISETP.LT.AND P0, PT, R23, 0x10, !P0 ;  /* 0x000000101700780c */ /* 0x000fe20004701270 */
[----:B-1----:R-:W-:Y:S01]  /*1260*/  FADD R9, -R10, R9 ;  /* 0x000000090a097221 */ /* 0x002fe20000000100 */
[----:B---3--:R-:W-:-:S03]  /*1270*/  FMUL R4, R4, R5 ;  /* 0x0000000504047220 */ /* 0x008fc60000400000 */
[----:B------:R-:W-:Y:S02]  /*1280*/  FMUL R5, R9, R9 ;  /* 0x0000000909057220 */ /* 0x000fe40000400000 */
[----:B------:R-:W-:Y:S01]  /*1290*/  FSEL R4, R4, RZ, P2 ;  /* 0x000000ff04047208 */ /* 0x000fe20001000000 */
[----:B--2---:R-:W-:Y:S01]  /*12a0*/  FADD R7, R8, R7 ;  /* 0x0000000708077221 */ /* 0x004fe20000000000 */
[----:B------:R-:W-:-:S03]  /*12b0*/  FMUL R5, R6, R5 ;  /* 0x0000000506057220 */ /* 0x000fc60000400000 */
[----:B------:R-:W-:Y:S01]  /*12c0*/  FFMA R6, R9, R4, R10 ;  /* 0x0000000409067223 */ /* 0x000fe2000000000a */
[----:B------:R-:W-:Y:S01]  /*12d0*/  FFMA R4, R4, R5, R7 ;  /* 0x0000000504047223 */ /* 0x000fe20000000007 */
[----:B------:R-:W-:Y:S01]  /*12e0*/  @P0 STS [R13+UR4+0x80], R0 ;  /* 0x000080000d000988 */ /* 0x000fe20008000804 */
[----:B------:R-:W1:Y:S03]  /*12f0*/  LDC.64 R8, c[0x0][0x220] ;  /* 0x00008800ff087b82 */ /* 0x000e660000000a00 */
[----:B------:R2:W-:Y:S04]  /*1300*/  @P0 STS [R13+UR4], R6 ;  /* 0x000000060d000988 */ /* 0x0005e80008000804 */
[----:B------:R-:W-:Y:S01]  /*1310*/  @P0 STS [R13+UR4+0x40], R4 ;  /* 0x000040040d000988 */ /* 0x000fe20008000804 */
[----:B------:R-:W3:Y:S08]  /*1320*/  LDC.64 R10, c[0x0][0x210] ;  /* 0x00008400ff0a7b82 */ /* 0x000ef00000000a00 */
[----:B------:R-:W-:Y:S01]  /*1330*/  BAR.SYNC.DEFER_BLOCKING 0x0 ;  /* 0x0000000000007b1d */ /* 0x000fe20000010000 */
[----:B------:R-:W-:-:S05]  /*1340*/  LOP3.LUT P0, RZ, R23, 0x1ff, RZ, 0xc0, !PT ;  /* 0x000001ff17ff7812 */ /* 0x000fca000780c0ff */
[----:B------:R-:W4:Y:S04]  /*1350*/  LDS R14, [UR4] ;  /* 0x00000004ff0e7984 */ /* 0x000f280008000800 */
[----:B------:R-:W5:Y:S01]  /*1360*/  LDS R5, [UR4+0x40] ;  /* 0x00004004ff057984 */ /* 0x000f620008000800 */
[C---:B------:R-:W-:Y:S01]  /*1370*/  ISETP.LT.AND P0, PT, R12.reuse, 0x80, !P0 ;  /* 0x000000800c00780c */ /* 0x040fe20004701270 */
[C---:B-1----:R-:W-:Y:S01]  /*1380*/  IMAD.WIDE R8, R12.reuse, 0x4, R8 ;  /* 0x000000040c087825 */ /* 0x042fe200078e0208 */
[----:B------:R-:W-:Y:S02]  /*1390*/  MOV R16, 0x39800000 ;  /* 0x3980000000107802 */ /* 0x000fe40000000f00 */
[----:B--2---:R-:W-:Y:S01]  /*13a0*/  CS2R R6, SRZ ;  /* 0x0000000000067805 */ /* 0x004fe2000001ff00 */
[----:B------:R-:W-:Y:S01]  /*13b0*/  ULDC.64 UR4, c[0x0][0x228] ;  /* 0x00008a0000047ab9 */ /* 0x000fe20000000a00 */
[----:B---3--:R-:W-:-:S07]  /*13c0*/  IMAD.WIDE R10, R12, 0x4, R10 ;  /* 0x000000040c0a7825 */ /* 0x008fce00078e020a */
[----:B----4-:R-:W-:Y:S01]  /*13d0*/  @P0 STG.E desc[UR6][R8.64], R14 ;  /* 0x0000000e08000986 */ /* 0x010fe2000c101906 */
[----:B-----5:R-:W-:Y:S01]  /*13e0*/  FFMA R15, R5, R16, 9.9999997473787516356e-06 ;  /* 0x3727c5ac050f7423 */ /* 0x020fe20000000010 */
[----:B------:R-:W-:Y:S01]  /*13f0*/  CS2R R4, SRZ ;  /* 0x0000000000047805 */ /* 0x000fe2000001ff00 */
[----:B------:R-:W1:Y:S02]  /*1400*/  LDC.64 R16, c[0x0][0x228] ;  /* 0x00008a00ff107b82 */ /* 0x000e640000000a00 */
[----:B------:R-:W2:Y:S06]  /*1410*/  MUFU.RSQ R0, R15 ;  /* 0x0000000f00007308 */ /* 0x000eac0000001400 */
[----:B------:R-:W-:Y:S06]  /*1420*/  BAR.SYNC.DEFER_BLOCKING 0x0 ;  /* 0x0000000000007b1d */ /* 0x000fec0000010000 */
[----:B--2---:R2:W-:Y:S04]  /*1430*/  @P0 STG.E desc[UR6][R10.64], R0 ;  /* 0x000000000a000986 */ /* 0x0045e8000c101906 */
[----:B------:R-:W3:Y:S01]  /*1440*/  @!P1 LDG.E.EF.128 R4, desc[UR6][R2.64] ;  /* 0x0000000602049981 */ /* 0x000ee2000c0e1d00 */
[----:B------:R-:W-:-:S04]  /*1450*/  SHF.R.S32.HI R15, RZ, 0x1f, R12 ;  /* 0x0000001fff0f7819 */ /* 0x000fc8000001140c */
[----:B------:R-:W-:-:S04]  /*1460*/  LEA.HI R15, R15, R12, RZ, 0x5 ;  /* 0x0000000c0f0f7211 */ /* 0x000fc800078f28ff */
[----:B------:R-:W-:-:S04]  /*1470*/  LOP3.LUT R19, R15, 0xfffe0, RZ, 0xc0, !PT ;  /* 0x000fffe00f137812 */ /* 0x000fc800078ec0ff */
[----:B------:R-:W-:Y:S02]  /*1480*/  IADD3 R12, -R19, R12, RZ ;  /* 0x0000000c130c7210 */ /* 0x000fe40007ffe1ff */
[----:B------:R-:W-:-:S04]  /*1490*/  SHF.L.U32 R15, R15, 0xd, RZ ;  /* 0x0000000d0f0f7819 */ /* 0x000fc800000006ff */
[----:B------:R-:W-:-:S04]  /*14a0*/  LOP3.LUT R15, R15, 0xfffc0000, RZ, 0xc0, !PT ;  /* 0xfffc00000f0f7812 */ /* 0x000fc800078ec0ff */
[----:B------:R-:W-:-:S04]  /*14b0*/  LEA R12, R12, R15, 0xc ;  /* 0x0000000f0c0c7211 */ /* 0x000fc800078e60ff */
[----:B------:R-:W-:Y:S02]  /*14c0*/  LOP3.LUT R13, R12, 0x7fc, R13, 0xf8, !PT ;  /* 0x000007fc0c0d7812 */ /* 0x000fe400078ef80d */
[----:B--2---:R-:W-:-:S03]  /*14d0*/  CS2R R10, SRZ ;  /* 0x00000000000a7805 */ /* 0x004fc6000001ff00 */
[----:B-1----:R-:W-:Y:S01]  /*14e0*/  IMAD.WIDE R16, R13, 0x4, R16 ;  /* 0x000000040d107825 */ /* 0x002fe200078e0210 */
[----:B---3--:R-:W-:Y:S02]  /*14f0*/  SEL R19, R4, RZ, !P1 ;  /* 0x000000ff04137207 */ /* 0x008fe40004800000 */
[----:B------:R-:W-:Y:S02]  /*1500*/  SEL R5, R5, RZ, !P1 ;  /* 0x000000ff05057207 */ /* 0x000fe40004800000 */
[----:B------:R-:W-:Y:S02]  /*1510*/  SEL R9, R6, RZ, !P1 ;  /* 0x000000ff06097207 */ /* 0x000fe40004800000 */
[----:B------:R-:W-:Y:S01]  /*1520*/  SEL R7, R7, RZ, !P1 ;  /* 0x000000ff07077207 */ /* 0x000fe20004800000 */
[C---:B------:R-:W-:Y:S01]  /*1530*/  FADD R19, -R14.reuse, R19 ;  /* 0x000000130e137221 */ /* 0x040fe20000000100 */
[C---:B------:R-:W-:Y:S01]  /*1540*/  FADD R5, -R14.reuse, R5 ;  /* 0x000000050e057221 */ /* 0x040fe20000000100 */
[----:B------:R-:W-:-:S02]  /*1550*/  FADD R9, -R14, R9 ;  /* 0x000000090e097221 */ /* 0x000fc40000000100 */
[----:B------:R-:W-:Y:S01]  /*1560*/  FADD R7, -R14, R7 ;  /* 0x000000070e077221 */ /* 0x000fe20000000100 */
[C---:B------:R-:W-:Y:S01]  /*1570*/  FMUL R4, R0.reuse, R19 ;  /* 0x0000001300047220 */ /* 0x040fe20000400000 */
[C---:B------:R-:W-:Y:S01]  /*1580*/  FMUL R5, R0.reuse, R5 ;  /* 0x0000000500057220 */ /* 0x040fe20000400000 */
[C---:B------:R-:W-:Y:S01]  /*1590*/  FMUL R6, R0.reuse, R9 ;  /* 0x0000000900067220 */ /* 0x040fe20000400000 */
[----:B------:R-:W-:Y:S02]  /*15a0*/  FMUL R7, R0, R7 ;  /* 0x0000000700077220 */ /* 0x000fe40000400000 */
[----:B------:R-:W-:Y:S02]  /*15b0*/  FSETP.GT.AND P0, PT, R4, RZ, PT ;  /* 0x000000ff0400720b */ /* 0x000fe40003f04000 */
[----:B------:R-:W-:Y:S02]  /*15c0*/  FSETP.GT.AND P2, PT, R5, RZ, PT ;  /* 0x000000ff0500720b */ /* 0x000fe40003f44000 */
[----:B------:R-:W-:-:S02]  /*15d0*/  FSETP.GT.AND P3, PT, R6, RZ, PT ;  /* 0x000000ff0600720b */ /* 0x000fc40003f64000 */
[----:B------:R-:W-:Y:S02]  /*15e0*/  FSETP.GT.AND P4, PT, R7, RZ, PT ;  /* 0x000000ff0700720b */ /* 0x000fe40003f84000 */
[----:B------:R-:W-:-:S05]  /*15f0*/  CS2R R8, SRZ ;  /* 0x0000000000087805 */ /* 0x000fca000001ff00 */
[----:B------:R-:W-:Y:S02]  /*1600*/  @!P0 FMUL R4, R4, 0.20000000298023223877 ;  /* 0x3e4ccccd04048820 */ /* 0x000fe40000400000 */
[----:B------:R-:W-:Y:S02]  /*1610*/  @!P2 FMUL R5, R5, 0.20000000298023223877 ;  /* 0x3e4ccccd0505a820 */ /* 0x000fe40000400000 */
[----:B------:R-:W-:Y:S02]  /*1620*/  @!P3 FMUL R6, R6, 0.20000000298023223877 ;  /* 0x3e4ccccd0606b820 */ /* 0x000fe40000400000 */
[----:B------:R-:W-:-:S05]  /*1630*/  @!P4 FMUL R7, R7, 0.20000000298023223877 ;  /* 0x3e4ccccd0707c820 */ /* 0x000fca0000400000 */
[----:B------:R1:W-:Y:S04]  /*1640*/  @!P1 STG.E.128 desc[UR6][R16.64], R4 ;  /* 0x0000000410009986 */ /* 0x0003e8000c101d06 */
[----:B------:R2:W3:Y:S01]  /*1650*/  @!P1 LDG.E.EF.128 R8, desc[UR6][R2.64+0x2000] ;  /* 0x0020000602089981 */ /* 0x0004e2000c0e1d00 */
[----:B------:R-:W-:Y:S02]  /*1660*/  SHF.R.S32.HI R12, RZ, 0x1f, R12 ;  /* 0x0000001fff0c7819 */ /* 0x000fe4000001140c */
[----:B--2---:R-:W-:-:S04]  /*1670*/  LEA R2, P5, R13, UR4, 0x2 ;  /* 0x000000040d027c11 */ /* 0x004fc8000f8a10ff */
[----:B------:R-:W-:Y:S02]  /*1680*/  LEA.HI.X R3, R13, UR5, R12, 0x2, P5 ;  /* 0x000000050d037c11 */ /* 0x000fe4000a8f140c */
        /* <DEDUP_REMOVED lines=15> */
[----:B------:R-:W-:-:S07]  /*1780*/  FSETP.GT.AND P4, PT, R11, RZ, PT ;  /* 0x000000ff0b00720b */ /* 0x000fce0003f84000 */
[----:B------:R-:W-:Y:S02]  /*1790*/  @!P0 FMUL R8, R8, 0.20000000298023223877 ;  /* 0x3e4ccccd08088820 */ /* 0x000fe40000400000 */
[----:B------:R-:W-:Y:S02]  /*17a0*/  @!P2 FMUL R9, R9, 0.20000000298023223877 ;  /* 0x3e4ccccd0909a820 */ /* 0x000fe40000400000 */
[----:B------:R-:W-:Y:S02]  /*17b0*/  @!P3 FMUL R10, R10, 0.20000000298023223877 ;  /* 0x3e4ccccd0a0ab820 */ /* 0x000fe40000400000 */
[----:B------:R-:W-:Y:S01]  /*17c0*/  @!P4 FMUL R11, R11, 0.20000000298023223877 ;  /* 0x3e4ccccd0b0bc820 */ /* 0x000fe20000400000 */
[----:B-1----:R-:W-:Y:S06]  /*17d0*/  @P1 EXIT ;  /* 0x000000000000194d */ /* 0x002fec0003800000 */
[----:B------:R-:W-:Y:S01]  /*17e0*/  STG.E.128 desc[UR6][R2.64+0x2000], R8 ;  /* 0x0020000802007986 */ /* 0x000fe2000c101d06 */
[----:B------:R-:W-:Y:S05]  /*17f0*/  EXIT ;  /* 0x000000000000794d */ /* 0x000fea0003800000 */
.L_x_0:
[----:B------:R-:W-:-:S00]  /*1800*/  BRA `(.L_x_0) ;  /* 0xfffffffc00fc7947 */ /* 0x000fc0000383ffff */
[----:B------:R-:W-:-:S00]  /*1810*/  NOP ;  /* 0x0000000000007918 */ /* 0x000fc00000000000 */
        /* <DEDUP_REMOVED lines=14> */
.L_x_1:


//--------------------- .nv.global.init           --------------------------
	.section	.nv.global.init,"aw",@progbits
.nv.global.init:
	.type		_$_str,@object
	.size		_$_str,(.L_0 - _$_str)
_$_str:
        /*0000*/ 	.byte	0x5f, 0x5f, 0x43, 0x55, 0x44, 0x41, 0x5f, 0x46, 0x54, 0x5a, 0x00
.L_0:


//--------------------- .nv.shared.triton_red_fused__native_batch_norm_legit_cat_16 --------------------------
	.section	.nv.shared.triton_red_fused__native_batch_norm_legit_cat_16,"aw",@nobits
	.sectionflags	@""
	.align	16
	.zero		1024


//--------------------- .nv.constant0.triton_red_fused__native_batch_norm_legit_cat_16 --------------------------
	.section	.nv.constant0.triton_red_fused__native_batch_norm_legit_cat_16,"a",@progbits
	.sectionflags	@""
	.align	4
.nv.constant0.triton_red_fused__native_batch_norm_legit_cat_16:
	.zero		568
